//
// Generated by NVIDIA NVVM Compiler
//
// Compiler Build ID: CL-36424714
// Cuda compilation tools, release 13.0, V13.0.88
// Based on NVVM 20.0.0
//

.version 9.0
.target sm_100
.address_size 64

	// .globl	_Z15reduce_add_syncPj

.visible .entry _Z15reduce_add_syncPj(
	.param .u64 .ptr .align 1 _Z15reduce_add_syncPj_param_0
)
{
	.reg .b32 	%r<13>;
	.reg .b64 	%rd<5>;

	ld.param.u64 	%rd1, [_Z15reduce_add_syncPj_param_0];
	cvta.to.global.u64 	%rd2, %rd1;
	mov.u32 	%r1, %tid.x;
	mov.u32 	%r2, %tid.y;
	mov.u32 	%r3, %ntid.x;
	mov.u32 	%r4, %tid.z;
	mov.u32 	%r5, %ntid.y;
	mov.u32 	%r6, %ctaid.x;
	mov.u32 	%r7, %ntid.z;
	mad.lo.s32 	%r8, %r7, %r6, %r4;
	mad.lo.s32 	%r9, %r8, %r5, %r2;
	mad.lo.s32 	%r10, %r9, %r3, %r1;
	mov.b32 	%r11, 65535;
	redux.sync.add.s32 %r12, %r10, %r11;
	mul.wide.s32 	%rd3, %r10, 4;
	add.s64 	%rd4, %rd2, %rd3;
	st.global.u32 	[%rd4], %r12;
	ret;

}
	// .globl	_Z15reduce_min_syncPj
.visible .entry _Z15reduce_min_syncPj(
	.param .u64 .ptr .align 1 _Z15reduce_min_syncPj_param_0
)
{
	.reg .b32 	%r<13>;
	.reg .b64 	%rd<5>;

	ld.param.u64 	%rd1, [_Z15reduce_min_syncPj_param_0];
	cvta.to.global.u64 	%rd2, %rd1;
	mov.u32 	%r1, %tid.x;
	mov.u32 	%r2, %tid.y;
	mov.u32 	%r3, %ntid.x;
	mov.u32 	%r4, %tid.z;
	mov.u32 	%r5, %ntid.y;
	mov.u32 	%r6, %ctaid.x;
	mov.u32 	%r7, %ntid.z;
	mad.lo.s32 	%r8, %r7, %r6, %r4;
	mad.lo.s32 	%r9, %r8, %r5, %r2;
	mad.lo.s32 	%r10, %r9, %r3, %r1;
	mov.b32 	%r11, 65535;
	redux.sync.min.s32 %r12, %r10, %r11;
	mul.wide.s32 	%rd3, %r10, 4;
	add.s64 	%rd4, %rd2, %rd3;
	st.global.u32 	[%rd4], %r12;
	ret;

}
	// .globl	_Z15reduce_max_syncPj
.visible .entry _Z15reduce_max_syncPj(
	.param .u64 .ptr .align 1 _Z15reduce_max_syncPj_param_0
)
{
	.reg .b32 	%r<13>;
	.reg .b64 	%rd<5>;

	ld.param.u64 	%rd1, [_Z15reduce_max_syncPj_param_0];
	cvta.to.global.u64 	%rd2, %rd1;
	mov.u32 	%r1, %tid.x;
	mov.u32 	%r2, %tid.y;
	mov.u32 	%r3, %ntid.x;
	mov.u32 	%r4, %tid.z;
	mov.u32 	%r5, %ntid.y;
	mov.u32 	%r6, %ctaid.x;
	mov.u32 	%r7, %ntid.z;
	mad.lo.s32 	%r8, %r7, %r6, %r4;
	mad.lo.s32 	%r9, %r8, %r5, %r2;
	mad.lo.s32 	%r10, %r9, %r3, %r1;
	mov.b32 	%r11, 65535;
	redux.sync.max.s32 %r12, %r10, %r11;
	mul.wide.s32 	%rd3, %r10, 4;
	add.s64 	%rd4, %rd2, %rd3;
	st.global.u32 	[%rd4], %r12;
	ret;

}
	// .globl	_Z15reduce_and_syncPj
.visible .entry _Z15reduce_and_syncPj(
	.param .u64 .ptr .align 1 _Z15reduce_and_syncPj_param_0
)
{
	.reg .b32 	%r<13>;
	.reg .b64 	%rd<5>;

	ld.param.u64 	%rd1, [_Z15reduce_and_syncPj_param_0];
	cvta.to.global.u64 	%rd2, %rd1;
	mov.u32 	%r1, %tid.x;
	mov.u32 	%r2, %tid.y;
	mov.u32 	%r3, %ntid.x;
	mov.u32 	%r4, %tid.z;
	mov.u32 	%r5, %ntid.y;
	mov.u32 	%r6, %ctaid.x;
	mov.u32 	%r7, %ntid.z;
	mad.lo.s32 	%r8, %r7, %r6, %r4;
	mad.lo.s32 	%r9, %r8, %r5, %r2;
	mad.lo.s32 	%r10, %r9, %r3, %r1;
	mov.b32 	%r11, 65535;
	redux.sync.and.b32 %r12, %r10, %r11;
	mul.wide.s32 	%rd3, %r10, 4;
	add.s64 	%rd4, %rd2, %rd3;
	st.global.u32 	[%rd4], %r12;
	ret;

}
	// .globl	_Z14reduce_or_syncPj
.visible .entry _Z14reduce_or_syncPj(
	.param .u64 .ptr .align 1 _Z14reduce_or_syncPj_param_0
)
{
	.reg .b32 	%r<13>;
	.reg .b64 	%rd<5>;

	ld.param.u64 	%rd1, [_Z14reduce_or_syncPj_param_0];
	cvta.to.global.u64 	%rd2, %rd1;
	mov.u32 	%r1, %tid.x;
	mov.u32 	%r2, %tid.y;
	mov.u32 	%r3, %ntid.x;
	mov.u32 	%r4, %tid.z;
	mov.u32 	%r5, %ntid.y;
	mov.u32 	%r6, %ctaid.x;
	mov.u32 	%r7, %ntid.z;
	mad.lo.s32 	%r8, %r7, %r6, %r4;
	mad.lo.s32 	%r9, %r8, %r5, %r2;
	mad.lo.s32 	%r10, %r9, %r3, %r1;
	mov.b32 	%r11, 65535;
	redux.sync.or.b32 %r12, %r10, %r11;
	mul.wide.s32 	%rd3, %r10, 4;
	add.s64 	%rd4, %rd2, %rd3;
	st.global.u32 	[%rd4], %r12;
	ret;

}
	// .globl	_Z15reduce_xor_syncPj
.visible .entry _Z15reduce_xor_syncPj(
	.param .u64 .ptr .align 1 _Z15reduce_xor_syncPj_param_0
)
{
	.reg .b32 	%r<13>;
	.reg .b64 	%rd<5>;

	ld.param.u64 	%rd1, [_Z15reduce_xor_syncPj_param_0];
	cvta.to.global.u64 	%rd2, %rd1;
	mov.u32 	%r1, %tid.x;
	mov.u32 	%r2, %tid.y;
	mov.u32 	%r3, %ntid.x;
	mov.u32 	%r4, %tid.z;
	mov.u32 	%r5, %ntid.y;
	mov.u32 	%r6, %ctaid.x;
	mov.u32 	%r7, %ntid.z;
	mad.lo.s32 	%r8, %r7, %r6, %r4;
	mad.lo.s32 	%r9, %r8, %r5, %r2;
	mad.lo.s32 	%r10, %r9, %r3, %r1;
	mov.b32 	%r11, 65535;
	redux.sync.xor.b32 %r12, %r10, %r11;
	mul.wide.s32 	%rd3, %r10, 4;
	add.s64 	%rd4, %rd2, %rd3;
	st.global.u32 	[%rd4], %r12;
	ret;

}


// ===== COMPILED SASS (sm_100) =====

	.target	sm_100

	.elftype	@"ET_EXEC"


//--------------------- .note.nv.tkinfo           --------------------------
	.section	.note.nv.tkinfo,"",@"SHT_NOTE"
	.sectionflags	@"SHF_NOTE_NV_TKINFO"
	.tkinfo
        /*0018*/ 	.word	0x00000002
        /*0030*/ 	.string	""
        /*0030*/ 	.string	"ptxas"
        /*0030*/ 	.string	"Cuda compilation tools, release 13.0, V13.0.88"
        /*0030*/ 	.string	"Build cuda_13.0.r13.0/compiler.36424714_0"
        /*0030*/ 	.string	"-arch sm_100 -m 64 "



//--------------------- .note.nv.cuinfo           --------------------------
	.section	.note.nv.cuinfo,"",@"SHT_NOTE"
	.sectionflags	@"SHF_NOTE_NV_CUINFO"
        /*0018*/ 	.short	0x0002
        /*001a*/ 	.short	0x0064
        /*001c*/ 	.short	0x0082
	.zero		2


//--------------------- .nv.info                  --------------------------
	.section	.nv.info,"",@"SHT_CUDA_INFO"
	.align	4


	//----- nvinfo : EIATTR_REGCOUNT
	.align		4
        /*0000*/ 	.byte	0x04, 0x2f
        /*0002*/ 	.short	(.L_1 - .L_0)
	.align		4
.L_0:
        /*0004*/ 	.word	index@(_Z15reduce_add_syncPj)
        /*0008*/ 	.word	0x0000000a


	//----- nvinfo : EIATTR_FRAME_SIZE
	.align		4
.L_1:
        /*000c*/ 	.byte	0x04, 0x11
        /*000e*/ 	.short	(.L_3 - .L_2)
	.align		4
.L_2:
        /*0010*/ 	.word	index@(_Z15reduce_add_syncPj)
        /*0014*/ 	.word	0x00000000


	//----- nvinfo : EIATTR_REGCOUNT
	.align		4
.L_3:
        /*0018*/ 	.byte	0x04, 0x2f
        /*001a*/ 	.short	(.L_5 - .L_4)
	.align		4
.L_4:
        /*001c*/ 	.word	index@(_Z15reduce_min_syncPj)
        /*0020*/ 	.word	0x0000000a


	//----- nvinfo : EIATTR_FRAME_SIZE
	.align		4
.L_5:
        /*0024*/ 	.byte	0x04, 0x11
        /*0026*/ 	.short	(.L_7 - .L_6)
	.align		4
.L_6:
        /*0028*/ 	.word	index@(_Z15reduce_min_syncPj)
        /*002c*/ 	.word	0x00000000


	//----- nvinfo : EIATTR_REGCOUNT
	.align		4
.L_7:
        /*0030*/ 	.byte	0x04, 0x2f
        /*0032*/ 	.short	(.L_9 - .L_8)
	.align		4
.L_8:
        /*0034*/ 	.word	index@(_Z15reduce_max_syncPj)
        /*0038*/ 	.word	0x0000000a


	//----- nvinfo : EIATTR_FRAME_SIZE
	.align		4
.L_9:
        /*003c*/ 	.byte	0x04, 0x11
        /*003e*/ 	.short	(.L_11 - .L_10)
	.align		4
.L_10:
        /*0040*/ 	.word	index@(_Z15reduce_max_syncPj)
        /*0044*/ 	.word	0x00000000


	//----- nvinfo : EIATTR_REGCOUNT
	.align		4
.L_11:
        /*0048*/ 	.byte	0x04, 0x2f
        /*004a*/ 	.short	(.L_13 - .L_12)
	.align		4
.L_12:
        /*004c*/ 	.word	index@(_Z15reduce_and_syncPj)
        /*0050*/ 	.word	0x0000000a


	//----- nvinfo : EIATTR_FRAME_SIZE
	.align		4
.L_13:
        /*0054*/ 	.byte	0x04, 0x11
        /*0056*/ 	.short	(.L_15 - .L_14)
	.align		4
.L_14:
        /*0058*/ 	.word	index@(_Z15reduce_and_syncPj)
        /*005c*/ 	.word	0x00000000


	//----- nvinfo : EIATTR_REGCOUNT
	.align		4
.L_15:
        /*0060*/ 	.byte	0x04, 0x2f
        /*0062*/ 	.short	(.L_17 - .L_16)
	.align		4
.L_16:
        /*0064*/ 	.word	index@(_Z14reduce_or_syncPj)
        /*0068*/ 	.word	0x0000000a


	//----- nvinfo : EIATTR_FRAME_SIZE
	.align		4
.L_17:
        /*006c*/ 	.byte	0x04, 0x11
        /*006e*/ 	.short	(.L_19 - .L_18)
	.align		4
.L_18:
        /*0070*/ 	.word	index@(_Z14reduce_or_syncPj)
        /*0074*/ 	.word	0x00000000


	//----- nvinfo : EIATTR_REGCOUNT
	.align		4
.L_19:
        /*0078*/ 	.byte	0x04, 0x2f
        /*007a*/ 	.short	(.L_21 - .L_20)
	.align		4
.L_20:
        /*007c*/ 	.word	index@(_Z15reduce_xor_syncPj)
        /*0080*/ 	.word	0x0000000a


	//----- nvinfo : EIATTR_FRAME_SIZE
	.align		4
.L_21:
        /*0084*/ 	.byte	0x04, 0x11
        /*0086*/ 	.short	(.L_23 - .L_22)
	.align		4
.L_22:
        /*0088*/ 	.word	index@(_Z15reduce_xor_syncPj)
        /*008c*/ 	.word	0x00000000


	//----- nvinfo : EIATTR_MIN_STACK_SIZE
	.align		4
.L_23:
        /*0090*/ 	.byte	0x04, 0x12
        /*0092*/ 	.short	(.L_25 - .L_24)
	.align		4
.L_24:
        /*0094*/ 	.word	index@(_Z15reduce_xor_syncPj)
        /*0098*/ 	.word	0x00000000


	//----- nvinfo : EIATTR_MIN_STACK_SIZE
	.align		4
.L_25:
        /*009c*/ 	.byte	0x04, 0x12
        /*009e*/ 	.short	(.L_27 - .L_26)
	.align		4
.L_26:
        /*00a0*/ 	.word	index@(_Z14reduce_or_syncPj)
        /*00a4*/ 	.word	0x00000000


	//----- nvinfo : EIATTR_MIN_STACK_SIZE
	.align		4
.L_27:
        /*00a8*/ 	.byte	0x04, 0x12
        /*00aa*/ 	.short	(.L_29 - .L_28)
	.align		4
.L_28:
        /*00ac*/ 	.word	index@(_Z15reduce_and_syncPj)
        /*00b0*/ 	.word	0x00000000


	//----- nvinfo : EIATTR_MIN_STACK_SIZE
	.align		4
.L_29:
        /*00b4*/ 	.byte	0x04, 0x12
        /*00b6*/ 	.short	(.L_31 - .L_30)
	.align		4
.L_30:
        /*00b8*/ 	.word	index@(_Z15reduce_max_syncPj)
        /*00bc*/ 	.word	0x00000000


	//----- nvinfo : EIATTR_MIN_STACK_SIZE
	.align		4
.L_31:
        /*00c0*/ 	.byte	0x04, 0x12
        /*00c2*/ 	.short	(.L_33 - .L_32)
	.align		4
.L_32:
        /*00c4*/ 	.word	index@(_Z15reduce_min_syncPj)
        /*00c8*/ 	.word	0x00000000


	//----- nvinfo : EIATTR_MIN_STACK_SIZE
	.align		4
.L_33:
        /*00cc*/ 	.byte	0x04, 0x12
        /*00ce*/ 	.short	(.L_35 - .L_34)
	.align		4
.L_34:
        /*00d0*/ 	.word	index@(_Z15reduce_add_syncPj)
        /*00d4*/ 	.word	0x00000000
.L_35:


//--------------------- .nv.compat                --------------------------
	.section	.nv.compat,"",@"SHT_CUDA_COMPAT_INFO"
	.align	4
        /*0000*/ 	.byte	0x02, 0x09, 0x00, 0x00, 0x02, 0x02, 0x01, 0x00, 0x02, 0x05, 0x05, 0x00, 0x03, 0x07, 0x01, 0x01
        /*0010*/ 	.byte	0x02, 0x03, 0x00, 0x00, 0x02, 0x06, 0x01, 0x00, 0x04, 0x0b, 0x08, 0x00, 0x09, 0x00, 0x00, 0x00
        /*0020*/ 	.byte	0x00, 0x00, 0x00, 0x00


//--------------------- .nv.info._Z15reduce_xor_syncPj --------------------------
	.section	.nv.info._Z15reduce_xor_syncPj,"",@"SHT_CUDA_INFO"
	.sectionflags	@""
	.align	4


	//----- nvinfo : EIATTR_CUDA_API_VERSION
	.align		4
        /*0000*/ 	.byte	0x04, 0x37
        /*0002*/ 	.short	(.L_37 - .L_36)
.L_36:
        /*0004*/ 	.word	0x00000082


	//----- nvinfo : EIATTR_KPARAM_INFO
	.align		4
.L_37:
        /*0008*/ 	.byte	0x04, 0x17
        /*000a*/ 	.short	(.L_39 - .L_38)
.L_38:
        /*000c*/ 	.word	0x00000000
        /*0010*/ 	.short	0x0000
        /*0012*/ 	.short	0x0000
        /*0014*/ 	.byte	0x00, 0xf5, 0x21, 0x00


	//----- nvinfo : EIATTR_SPARSE_MMA_MASK
	.align		4
.L_39:
        /*0018*/ 	.byte	0x03, 0x50
        /*001a*/ 	.short	0x0000


	//----- nvinfo : EIATTR_MAXREG_COUNT
	.align		4
        /*001c*/ 	.byte	0x03, 0x1b
        /*001e*/ 	.short	0x00ff


	//----- nvinfo : EIATTR_MERCURY_ISA_VERSION
	.align		4
        /*0020*/ 	.byte	0x03, 0x5f
        /*0022*/ 	.short	0x0101


	//----- nvinfo : EIATTR_COOP_GROUP_MASK_REGIDS
	.align		4
        /*0024*/ 	.byte	0x04, 0x29
        /*0026*/ 	.short	(.L_41 - .L_40)


	//   ....[0]....
.L_40:
        /*0028*/ 	.word	0x05000004


	//----- nvinfo : EIATTR_COOP_GROUP_INSTR_OFFSETS
	.align		4
.L_41:
        /*002c*/ 	.byte	0x04, 0x28
        /*002e*/ 	.short	(.L_43 - .L_42)


	//   ....[0]....
.L_42:
        /*0030*/ 	.word	0x000000e0


	//----- nvinfo : EIATTR_VRC_CTA_INIT_COUNT
	.align		4
.L_43:
        /*0034*/ 	.byte	0x02, 0x4a
	.zero		1
	.zero		1


	//----- nvinfo : EIATTR_EXIT_INSTR_OFFSETS
	.align		4
        /*0038*/ 	.byte	0x04, 0x1c
        /*003a*/ 	.short	(.L_45 - .L_44)


	//   ....[0]....
.L_44:
        /*003c*/ 	.word	0x00000120


	//----- nvinfo : EIATTR_CBANK_PARAM_SIZE
	.align		4
.L_45:
        /*0040*/ 	.byte	0x03, 0x19
        /*0042*/ 	.short	0x0008


	//----- nvinfo : EIATTR_PARAM_CBANK
	.align		4
        /*0044*/ 	.byte	0x04, 0x0a
        /*0046*/ 	.short	(.L_47 - .L_46)
	.align		4
.L_46:
        /*0048*/ 	.word	index@(.nv.constant0._Z15reduce_xor_syncPj)
        /*004c*/ 	.short	0x0380
        /*004e*/ 	.short	0x0008


	//----- nvinfo : EIATTR_SW_WAR
	.align		4
.L_47:
        /*0050*/ 	.byte	0x04, 0x36
        /*0052*/ 	.short	(.L_49 - .L_48)
.L_48:
        /*0054*/ 	.word	0x00000008
.L_49:


//--------------------- .nv.info._Z14reduce_or_syncPj --------------------------
	.section	.nv.info._Z14reduce_or_syncPj,"",@"SHT_CUDA_INFO"
	.sectionflags	@""
	.align	4


	//----- nvinfo : EIATTR_CUDA_API_VERSION
	.align		4
        /*0000*/ 	.byte	0x04, 0x37
        /*0002*/ 	.short	(.L_51 - .L_50)
.L_50:
        /*0004*/ 	.word	0x00000082


	//----- nvinfo : EIATTR_KPARAM_INFO
	.align		4
.L_51:
        /*0008*/ 	.byte	0x04, 0x17
        /*000a*/ 	.short	(.L_53 - .L_52)
.L_52:
        /*000c*/ 	.word	0x00000000
        /*0010*/ 	.short	0x0000
        /*0012*/ 	.short	0x0000
        /*0014*/ 	.byte	0x00, 0xf5, 0x21, 0x00


	//----- nvinfo : EIATTR_SPARSE_MMA_MASK
	.align		4
.L_53:
        /*0018*/ 	.byte	0x03, 0x50
        /*001a*/ 	.short	0x0000


	//----- nvinfo : EIATTR_MAXREG_COUNT
	.align		4
        /*001c*/ 	.byte	0x03, 0x1b
        /*001e*/ 	.short	0x00ff


	//----- nvinfo : EIATTR_MERCURY_ISA_VERSION
	.align		4
        /*0020*/ 	.byte	0x03, 0x5f
        /*0022*/ 	.short	0x0101


	//----- nvinfo : EIATTR_COOP_GROUP_MASK_REGIDS
	.align		4
        /*0024*/ 	.byte	0x04, 0x29
        /*0026*/ 	.short	(.L_55 - .L_54)


	//   ....[0]....
.L_54:
        /*0028*/ 	.word	0x05000004


	//----- nvinfo : EIATTR_COOP_GROUP_INSTR_OFFSETS
	.align		4
.L_55:
        /*002c*/ 	.byte	0x04, 0x28
        /*002e*/ 	.short	(.L_57 - .L_56)


	//   ....[0]....
.L_56:
        /*0030*/ 	.word	0x000000e0


	//----- nvinfo : EIATTR_VRC_CTA_INIT_COUNT
	.align		4
.L_57:
        /*0034*/ 	.byte	0x02, 0x4a
	.zero		1
	.zero		1


	//----- nvinfo : EIATTR_EXIT_INSTR_OFFSETS
	.align		4
        /*0038*/ 	.byte	0x04, 0x1c
        /*003a*/ 	.short	(.L_59 - .L_58)


	//   ....[0]....
.L_58:
        /*003c*/ 	.word	0x00000120


	//----- nvinfo : EIATTR_CBANK_PARAM_SIZE
	.align		4
.L_59:
        /*0040*/ 	.byte	0x03, 0x19
        /*0042*/ 	.short	0x0008


	//----- nvinfo : EIATTR_PARAM_CBANK
	.align		4
        /*0044*/ 	.byte	0x04, 0x0a
        /*0046*/ 	.short	(.L_61 - .L_60)
	.align		4
.L_60:
        /*0048*/ 	.word	index@(.nv.constant0._Z14reduce_or_syncPj)
        /*004c*/ 	.short	0x0380
        /*004e*/ 	.short	0x0008


	//----- nvinfo : EIATTR_SW_WAR
	.align		4
.L_61:
        /*0050*/ 	.byte	0x04, 0x36
        /*0052*/ 	.short	(.L_63 - .L_62)
.L_62:
        /*0054*/ 	.word	0x00000008
.L_63:


//--------------------- .nv.info._Z15reduce_and_syncPj --------------------------
	.section	.nv.info._Z15reduce_and_syncPj,"",@"SHT_CUDA_INFO"
	.sectionflags	@""
	.align	4


	//----- nvinfo : EIATTR_CUDA_API_VERSION
	.align		4
        /*0000*/ 	.byte	0x04, 0x37
        /*0002*/ 	.short	(.L_65 - .L_64)
.L_64:
        /*0004*/ 	.word	0x00000082


	//----- nvinfo : EIATTR_KPARAM_INFO
	.align		4
.L_65:
        /*0008*/ 	.byte	0x04, 0x17
        /*000a*/ 	.short	(.L_67 - .L_66)
.L_66:
        /*000c*/ 	.word	0x00000000
        /*0010*/ 	.short	0x0000
        /*0012*/ 	.short	0x0000
        /*0014*/ 	.byte	0x00, 0xf5, 0x21, 0x00


	//----- nvinfo : EIATTR_SPARSE_MMA_MASK
	.align		4
.L_67:
        /*0018*/ 	.byte	0x03, 0x50
        /*001a*/ 	.short	0x0000


	//----- nvinfo : EIATTR_MAXREG_COUNT
	.align		4
        /*001c*/ 	.byte	0x03, 0x1b
        /*001e*/ 	.short	0x00ff


	//----- nvinfo : EIATTR_MERCURY_ISA_VERSION
	.align		4
        /*0020*/ 	.byte	0x03, 0x5f
        /*0022*/ 	.short	0x0101


	//----- nvinfo : EIATTR_COOP_GROUP_MASK_REGIDS
	.align		4
        /*0024*/ 	.byte	0x04, 0x29
        /*0026*/ 	.short	(.L_69 - .L_68)


	//   ....[0]....
.L_68:
        /*0028*/ 	.word	0x05000004


	//----- nvinfo : EIATTR_COOP_GROUP_INSTR_OFFSETS
	.align		4
.L_69:
        /*002c*/ 	.byte	0x04, 0x28
        /*002e*/ 	.short	(.L_71 - .L_70)


	//   ....[0]....
.L_70:
        /*0030*/ 	.word	0x000000e0


	//----- nvinfo : EIATTR_VRC_CTA_INIT_COUNT
	.align		4
.L_71:
        /*0034*/ 	.byte	0x02, 0x4a
	.zero		1
	.zero		1


	//----- nvinfo : EIATTR_EXIT_INSTR_OFFSETS
	.align		4
        /*0038*/ 	.byte	0x04, 0x1c
        /*003a*/ 	.short	(.L_73 - .L_72)


	//   ....[0]....
.L_72:
        /*003c*/ 	.word	0x00000120


	//----- nvinfo : EIATTR_CBANK_PARAM_SIZE
	.align		4
.L_73:
        /*0040*/ 	.byte	0x03, 0x19
        /*0042*/ 	.short	0x0008


	//----- nvinfo : EIATTR_PARAM_CBANK
	.align		4
        /*0044*/ 	.byte	0x04, 0x0a
        /*0046*/ 	.short	(.L_75 - .L_74)
	.align		4
.L_74:
        /*0048*/ 	.word	index@(.nv.constant0._Z15reduce_and_syncPj)
        /*004c*/ 	.short	0x0380
        /*004e*/ 	.short	0x0008


	//----- nvinfo : EIATTR_SW_WAR
	.align		4
.L_75:
        /*0050*/ 	.byte	0x04, 0x36
        /*0052*/ 	.short	(.L_77 - .L_76)
.L_76:
        /*0054*/ 	.word	0x00000008
.L_77:


//--------------------- .nv.info._Z15reduce_max_syncPj --------------------------
	.section	.nv.info._Z15reduce_max_syncPj,"",@"SHT_CUDA_INFO"
	.sectionflags	@""
	.align	4


	//----- nvinfo : EIATTR_CUDA_API_VERSION
	.align		4
        /*0000*/ 	.byte	0x04, 0x37
        /*0002*/ 	.short	(.L_79 - .L_78)
.L_78:
        /*0004*/ 	.word	0x00000082


	//----- nvinfo : EIATTR_KPARAM_INFO
	.align		4
.L_79:
        /*0008*/ 	.byte	0x04, 0x17
        /*000a*/ 	.short	(.L_81 - .L_80)
.L_80:
        /*000c*/ 	.word	0x00000000
        /*0010*/ 	.short	0x0000
        /*0012*/ 	.short	0x0000
        /*0014*/ 	.byte	0x00, 0xf5, 0x21, 0x00


	//----- nvinfo : EIATTR_SPARSE_MMA_MASK
	.align		4
.L_81:
        /*0018*/ 	.byte	0x03, 0x50
        /*001a*/ 	.short	0x0000


	//----- nvinfo : EIATTR_MAXREG_COUNT
	.align		4
        /*001c*/ 	.byte	0x03, 0x1b
        /*001e*/ 	.short	0x00ff


	//----- nvinfo : EIATTR_MERCURY_ISA_VERSION
	.align		4
        /*0020*/ 	.byte	0x03, 0x5f
        /*0022*/ 	.short	0x0101


	//----- nvinfo : EIATTR_COOP_GROUP_MASK_REGIDS
	.align		4
        /*0024*/ 	.byte	0x04, 0x29
        /*0026*/ 	.short	(.L_83 - .L_82)


	//   ....[0]....
.L_82:
        /*0028*/ 	.word	0x05000000


	//----- nvinfo : EIATTR_COOP_GROUP_INSTR_OFFSETS
	.align		4
.L_83:
        /*002c*/ 	.byte	0x04, 0x28
        /*002e*/ 	.short	(.L_85 - .L_84)


	//   ....[0]....
.L_84:
        /*0030*/ 	.word	0x000000e0


	//----- nvinfo : EIATTR_VRC_CTA_INIT_COUNT
	.align		4
.L_85:
        /*0034*/ 	.byte	0x02, 0x4a
	.zero		1
	.zero		1


	//----- nvinfo : EIATTR_EXIT_INSTR_OFFSETS
	.align		4
        /*0038*/ 	.byte	0x04, 0x1c
        /*003a*/ 	.short	(.L_87 - .L_86)


	//   ....[0]....
.L_86:
        /*003c*/ 	.word	0x00000120


	//----- nvinfo : EIATTR_CBANK_PARAM_SIZE
	.align		4
.L_87:
        /*0040*/ 	.byte	0x03, 0x19
        /*0042*/ 	.short	0x0008


	//----- nvinfo : EIATTR_PARAM_CBANK
	.align		4
        /*0044*/ 	.byte	0x04, 0x0a
        /*0046*/ 	.short	(.L_89 - .L_88)
	.align		4
.L_88:
        /*0048*/ 	.word	index@(.nv.constant0._Z15reduce_max_syncPj)
        /*004c*/ 	.short	0x0380
        /*004e*/ 	.short	0x0008


	//----- nvinfo : EIATTR_SW_WAR
	.align		4
.L_89:
        /*0050*/ 	.byte	0x04, 0x36
        /*0052*/ 	.short	(.L_91 - .L_90)
.L_90:
        /*0054*/ 	.word	0x00000008
.L_91:


//--------------------- .nv.info._Z15reduce_min_syncPj --------------------------
	.section	.nv.info._Z15reduce_min_syncPj,"",@"SHT_CUDA_INFO"
	.sectionflags	@""
	.align	4


	//----- nvinfo : EIATTR_CUDA_API_VERSION
	.align		4
        /*0000*/ 	.byte	0x04, 0x37
        /*0002*/ 	.short	(.L_93 - .L_92)
.L_92:
        /*0004*/ 	.word	0x00000082


	//----- nvinfo : EIATTR_KPARAM_INFO
	.align		4
.L_93:
        /*0008*/ 	.byte	0x04, 0x17
        /*000a*/ 	.short	(.L_95 - .L_94)
.L_94:
        /*000c*/ 	.word	0x00000000
        /*0010*/ 	.short	0x0000
        /*0012*/ 	.short	0x0000
        /*0014*/ 	.byte	0x00, 0xf5, 0x21, 0x00


	//----- nvinfo : EIATTR_SPARSE_MMA_MASK
	.align		4
.L_95:
        /*0018*/ 	.byte	0x03, 0x50
        /*001a*/ 	.short	0x0000


	//----- nvinfo : EIATTR_MAXREG_COUNT
	.align		4
        /*001c*/ 	.byte	0x03, 0x1b
        /*001e*/ 	.short	0x00ff


	//----- nvinfo : EIATTR_MERCURY_ISA_VERSION
	.align		4
        /*0020*/ 	.byte	0x03, 0x5f
        /*0022*/ 	.short	0x0101


	//----- nvinfo : EIATTR_COOP_GROUP_MASK_REGIDS
	.align		4
        /*0024*/ 	.byte	0x04, 0x29
        /*0026*/ 	.short	(.L_97 - .L_96)


	//   ....[0]....
.L_96:
        /*0028*/ 	.word	0x05000000


	//----- nvinfo : EIATTR_COOP_GROUP_INSTR_OFFSETS
	.align		4
.L_97:
        /*002c*/ 	.byte	0x04, 0x28
        /*002e*/ 	.short	(.L_99 - .L_98)


	//   ....[0]....
.L_98:
        /*0030*/ 	.word	0x000000e0


	//----- nvinfo : EIATTR_VRC_CTA_INIT_COUNT
	.align		4
.L_99:
        /*0034*/ 	.byte	0x02, 0x4a
	.zero		1
	.zero		1


	//----- nvinfo : EIATTR_EXIT_INSTR_OFFSETS
	.align		4
        /*0038*/ 	.byte	0x04, 0x1c
        /*003a*/ 	.short	(.L_101 - .L_100)


	//   ....[0]....
.L_100:
        /*003c*/ 	.word	0x00000120


	//----- nvinfo : EIATTR_CBANK_PARAM_SIZE
	.align		4
.L_101:
        /*0040*/ 	.byte	0x03, 0x19
        /*0042*/ 	.short	0x0008


	//----- nvinfo : EIATTR_PARAM_CBANK
	.align		4
        /*0044*/ 	.byte	0x04, 0x0a
        /*0046*/ 	.short	(.L_103 - .L_102)
	.align		4
.L_102:
        /*0048*/ 	.word	index@(.nv.constant0._Z15reduce_min_syncPj)
        /*004c*/ 	.short	0x0380
        /*004e*/ 	.short	0x0008


	//----- nvinfo : EIATTR_SW_WAR
	.align		4
.L_103:
        /*0050*/ 	.byte	0x04, 0x36
        /*0052*/ 	.short	(.L_105 - .L_104)
.L_104:
        /*0054*/ 	.word	0x00000008
.L_105:


//--------------------- .nv.info._Z15reduce_add_syncPj --------------------------
	.section	.nv.info._Z15reduce_add_syncPj,"",@"SHT_CUDA_INFO"
	.sectionflags	@""
	.align	4


	//----- nvinfo : EIATTR_CUDA_API_VERSION
	.align		4
        /*0000*/ 	.byte	0x04, 0x37
        /*0002*/ 	.short	(.L_107 - .L_106)
.L_106:
        /*0004*/ 	.word	0x00000082


	//----- nvinfo : EIATTR_KPARAM_INFO
	.align		4
.L_107:
        /*0008*/ 	.byte	0x04, 0x17
        /*000a*/ 	.short	(.L_109 - .L_108)
.L_108:
        /*000c*/ 	.word	0x00000000
        /*0010*/ 	.short	0x0000
        /*0012*/ 	.short	0x0000
        /*0014*/ 	.byte	0x00, 0xf5, 0x21, 0x00


	//----- nvinfo : EIATTR_SPARSE_MMA_MASK
	.align		4
.L_109:
        /*0018*/ 	.byte	0x03, 0x50
        /*001a*/ 	.short	0x0000


	//----- nvinfo : EIATTR_MAXREG_COUNT
	.align		4
        /*001c*/ 	.byte	0x03, 0x1b
        /*001e*/ 	.short	0x00ff


	//----- nvinfo : EIATTR_MERCURY_ISA_VERSION
	.align		4
        /*0020*/ 	.byte	0x03, 0x5f
        /*0022*/ 	.short	0x0101


	//----- nvinfo : EIATTR_COOP_GROUP_MASK_REGIDS
	.align		4
        /*0024*/ 	.byte	0x04, 0x29
        /*0026*/ 	.short	(.L_111 - .L_110)


	//   ....[0]....
.L_110:
        /*0028*/ 	.word	0x05000004


	//----- nvinfo : EIATTR_COOP_GROUP_INSTR_OFFSETS
	.align		4
.L_111:
        /*002c*/ 	.byte	0x04, 0x28
        /*002e*/ 	.short	(.L_113 - .L_112)


	//   ....[0]....
.L_112:
        /*0030*/ 	.word	0x000000e0


	//----- nvinfo : EIATTR_VRC_CTA_INIT_COUNT
	.align		4
.L_113:
        /*0034*/ 	.byte	0x02, 0x4a
	.zero		1
	.zero		1


	//----- nvinfo : EIATTR_EXIT_INSTR_OFFSETS
	.align		4
        /*0038*/ 	.byte	0x04, 0x1c
        /*003a*/ 	.short	(.L_115 - .L_114)


	//   ....[0]....
.L_114:
        /*003c*/ 	.word	0x00000120


	//----- nvinfo : EIATTR_CBANK_PARAM_SIZE
	.align		4
.L_115:
        /*0040*/ 	.byte	0x03, 0x19
        /*0042*/ 	.short	0x0008


	//----- nvinfo : EIATTR_PARAM_CBANK
	.align		4
        /*0044*/ 	.byte	0x04, 0x0a
        /*0046*/ 	.short	(.L_117 - .L_116)
	.align		4
.L_116:
        /*0048*/ 	.word	index@(.nv.constant0._Z15reduce_add_syncPj)
        /*004c*/ 	.short	0x0380
        /*004e*/ 	.short	0x0008


	//----- nvinfo : EIATTR_SW_WAR
	.align		4
.L_117:
        /*0050*/ 	.byte	0x04, 0x36
        /*0052*/ 	.short	(.L_119 - .L_118)
.L_118:
        /*0054*/ 	.word	0x00000008
.L_119:


//--------------------- .nv.callgraph             --------------------------
	.section	.nv.callgraph,"",@"SHT_CUDA_CALLGRAPH"
	.align	4
	.sectionentsize	8
	.align		4
        /*0000*/ 	.word	0x00000000
	.align		4
        /*0004*/ 	.word	0xffffffff
	.align		4
        /*0008*/ 	.word	0x00000000
	.align		4
        /*000c*/ 	.word	0xfffffffe
	.align		4
        /*0010*/ 	.word	0x00000000
	.align		4
        /*0014*/ 	.word	0xfffffffd
	.align		4
        /*0018*/ 	.word	0x00000000
	.align		4
        /*001c*/ 	.word	0xfffffffc


//--------------------- .text._Z15reduce_xor_syncPj --------------------------
	.section	.text._Z15reduce_xor_syncPj,"ax",@progbits
	.align	128
        .global         _Z15reduce_xor_syncPj
        .type           _Z15reduce_xor_syncPj,@function
        .size           _Z15reduce_xor_syncPj,(.L_x_6 - _Z15reduce_xor_syncPj)
        .other          _Z15reduce_xor_syncPj,@"STO_CUDA_ENTRY STV_DEFAULT"
_Z15reduce_xor_syncPj:
.text._Z15reduce_xor_syncPj:
[----:B------:R-:W-:Y:S01]  /*0000*/  LDC R1, c[0x0][0x37c] ;  /* 0x0000df00ff017b82 */ /* 0x000fe20000000800 */
[----:B------:R-:W0:Y:S01]  /*0010*/  S2R R0, SR_TID.Z ;  /* 0x0000000000007919 */ /* 0x000e220000002300 */
[----:B------:R-:W1:Y:S06]  /*0020*/  LDCU UR4, c[0x0][0x360] ;  /* 0x00006c00ff0477ac */ /* 0x000e6c0008000800 */
[----:B------:R-:W0:Y:S01]  /*0030*/  S2UR UR6, SR_CTAID.X ;  /* 0x00000000000679c3 */ /* 0x000e220000002500 */
[----:B------:R-:W-:Y:S01]  /*0040*/  MOV R4, 0xffff ;  /* 0x0000ffff00047802 */ /* 0x000fe20000000f00 */
[----:B------:R-:W2:Y:S01]  /*0050*/  S2R R3, SR_TID.Y ;  /* 0x0000000000037919 */ /* 0x000ea20000002200 */
[----:B------:R-:W2:Y:S01]  /*0060*/  LDCU UR5, c[0x0][0x364] ;  /* 0x00006c80ff0577ac */ /* 0x000ea20008000800 */
[----:B------:R-:W1:Y:S04]  /*0070*/  S2R R5, SR_TID.X ;  /* 0x0000000000057919 */ /* 0x000e680000002100 */
[----:B------:R-:W0:Y:S02]  /*0080*/  LDC R7, c[0x0][0x368] ;  /* 0x0000da00ff077b82 */ /* 0x000e240000000800 */
[----:B0-----:R-:W-:-:S04]  /*0090*/  IMAD R0, R7, UR6, R0 ;  /* 0x0000000607007c24 */ /* 0x001fc8000f8e0200 */
[----:B--2---:R-:W-:Y:S02]  /*00a0*/  IMAD R0, R0, UR5, R3 ;  /* 0x0000000500007c24 */ /* 0x004fe4000f8e0203 */
[----:B------:R-:W0:Y:S02]  /*00b0*/  LDC.64 R2, c[0x0][0x380] ;  /* 0x0000e000ff027b82 */ /* 0x000e240000000a00 */
[----:B-1----:R-:W-:Y:S01]  /*00c0*/  IMAD R5, R0, UR4, R5 ;  /* 0x0000000400057c24 */ /* 0x002fe2000f8e0205 */
[----:B------:R-:W1:Y:S05]  /*00d0*/  LDCU.64 UR4, c[0x0][0x358] ;  /* 0x00006b00ff0477ac */ /* 0x000e6a0008000a00 */
[----:B------:R-:W2:Y:S01]  /*00e0*/  REDUX.XOR UR6, R5 ;  /* 0x00000000050673c4 */ /* 0x000ea20000008000 */
[----:B0-----:R-:W-:Y:S01]  /*00f0*/  IMAD.WIDE R2, R5, 0x4, R2 ;  /* 0x0000000405027825 */ /* 0x001fe200078e0202 */
[----:B--2---:R-:W-:-:S05]  /*0100*/  MOV R7, UR6 ;  /* 0x0000000600077c02 */ /* 0x004fca0008000f00 */
[----:B-1----:R-:W-:Y:S01]  /*0110*/  STG.E desc[UR4][R2.64], R7 ;  /* 0x0000000702007986 */ /* 0x002fe2000c101904 */
[----:B------:R-:W-:Y:S05]  /*0120*/  EXIT ;  /* 0x000000000000794d */ /* 0x000fea0003800000 */
.L_x_0:
[----:B------:R-:W-:-:S00]  /*0130*/  BRA `(.L_x_0) ;  /* 0xfffffffc00fc7947 */ /* 0x000fc0000383ffff */
[----:B------:R-:W-:-:S00]  /*0140*/  NOP ;  /* 0x0000000000007918 */ /* 0x000fc00000000000 */
        /* <DEDUP_REMOVED lines=11> */
.L_x_6:


//--------------------- .text._Z14reduce_or_syncPj --------------------------
	.section	.text._Z14reduce_or_syncPj,"ax",@progbits
	.align	128
        .global         _Z14reduce_or_syncPj
        .type           _Z14reduce_or_syncPj,@function
        .size           _Z14reduce_or_syncPj,(.L_x_7 - _Z14reduce_or_syncPj)
        .other          _Z14reduce_or_syncPj,@"STO_CUDA_ENTRY STV_DEFAULT"
_Z14reduce_or_syncPj:
.text._Z14reduce_or_syncPj:
        /* <DEDUP_REMOVED lines=14> */
[----:B------:R-:W2:Y:S01]  /*00e0*/  REDUX.OR UR6, R5 ;  /* 0x00000000050673c4 */ /* 0x000ea20000004000 */
[----:B0-----:R-:W-:Y:S01]  /*00f0*/  IMAD.WIDE R2, R5, 0x4, R2 ;  /* 0x0000000405027825 */ /* 0x001fe200078e0202 */
[----:B--2---:R-:W-:-:S05]  /*0100*/  MOV R7, UR6 ;  /* 0x0000000600077c02 */ /* 0x004fca0008000f00 */
[----:B-1----:R-:W-:Y:S01]  /*0110*/  STG.E desc[UR4][R2.64], R7 ;  /* 0x0000000702007986 */ /* 0x002fe2000c101904 */
[----:B------:R-:W-:Y:S05]  /*0120*/  EXIT ;  /* 0x000000000000794d */ /* 0x000fea0003800000 */
.L_x_1:
        /* <DEDUP_REMOVED lines=13> */
.L_x_7:


//--------------------- .text._Z15reduce_and_syncPj --------------------------
	.section	.text._Z15reduce_and_syncPj,"ax",@progbits
	.align	128
        .global         _Z15reduce_and_syncPj
        .type           _Z15reduce_and_syncPj,@function
        .size           _Z15reduce_and_syncPj,(.L_x_8 - _Z15reduce_and_syncPj)
        .other          _Z15reduce_and_syncPj,@"STO_CUDA_ENTRY STV_DEFAULT"
_Z15reduce_and_syncPj:
.text._Z15reduce_and_syncPj:
        /* <DEDUP_REMOVED lines=14> */
[----:B------:R-:W2:Y:S01]  /*00e0*/  REDUX UR6, R5 ;  /* 0x00000000050673c4 */ /* 0x000ea20000000000 */
[----:B0-----:R-:W-:Y:S01]  /*00f0*/  IMAD.WIDE R2, R5, 0x4, R2 ;  /* 0x0000000405027825 */ /* 0x001fe200078e0202 */
[----:B--2---:R-:W-:-:S05]  /*0100*/  MOV R7, UR6 ;  /* 0x0000000600077c02 */ /* 0x004fca0008000f00 */
[----:B-1----:R-:W-:Y:S01]  /*0110*/  STG.E desc[UR4][R2.64], R7 ;  /* 0x0000000702007986 */ /* 0x002fe2000c101904 */
[----:B------:R-:W-:Y:S05]  /*0120*/  EXIT ;  /* 0x000000000000794d */ /* 0x000fea0003800000 */
.L_x_2:
        /* <DEDUP_REMOVED lines=13> */
.L_x_8:


//--------------------- .text._Z15reduce_max_syncPj --------------------------
	.section	.text._Z15reduce_max_syncPj,"ax",@progbits
	.align	128
        .global         _Z15reduce_max_syncPj
        .type           _Z15reduce_max_syncPj,@function
        .size           _Z15reduce_max_syncPj,(.L_x_9 - _Z15reduce_max_syncPj)
        .other          _Z15reduce_max_syncPj,@"STO_CUDA_ENTRY STV_DEFAULT"
_Z15reduce_max_syncPj:
.text._Z15reduce_max_syncPj:
[----:B------:R-:W-:Y:S01]  /*0000*/  LDC R1, c[0x0][0x37c] ;  /* 0x0000df00ff017b82 */ /* 0x000fe20000000800 */
[----:B------:R-:W0:Y:S01]  /*0010*/  S2R R0, SR_TID.Z ;  /* 0x0000000000007919 */ /* 0x000e220000002300 */
[----:B------:R-:W1:Y:S06]  /*0020*/  LDCU UR4, c[0x0][0x360] ;  /* 0x00006c00ff0477ac */ /* 0x000e6c0008000800 */
[----:B------:R-:W0:Y:S01]  /*0030*/  S2UR UR6, SR_CTAID.X ;  /* 0x00000000000679c3 */ /* 0x000e220000002500 */
[----:B------:R-:W2:Y:S01]  /*0040*/  S2R R7, SR_TID.Y ;  /* 0x0000000000077919 */ /* 0x000ea20000002200 */
[----:B------:R-:W2:Y:S01]  /*0050*/  LDCU UR5, c[0x0][0x364] ;  /* 0x00006c80ff0577ac */ /* 0x000ea20008000800 */
[----:B------:R-:W1:Y:S05]  /*0060*/  S2R R5, SR_TID.X ;  /* 0x0000000000057919 */ /* 0x000e6a0000002100 */
[----:B------:R-:W0:Y:S02]  /*0070*/  LDC R3, c[0x0][0x368] ;  /* 0x0000da00ff037b82 */ /* 0x000e240000000800 */
[----:B0-----:R-:W-:-:S06]  /*0080*/  IMAD R0, R3, UR6, R0 ;  /* 0x0000000603007c24 */ /* 0x001fcc000f8e0200 */
[----:B------:R-:W0:Y:S01]  /*0090*/  LDC.64 R2, c[0x0][0x380] ;  /* 0x0000e000ff027b82 */ /* 0x000e220000000a00 */
[----:B--2---:R-:W-:-:S04]  /*00a0*/  IMAD R0, R0, UR5, R7 ;  /* 0x0000000500007c24 */ /* 0x004fc8000f8e0207 */
[----:B-1----:R-:W-:Y:S01]  /*00b0*/  IMAD R5, R0, UR4, R5 ;  /* 0x0000000400057c24 */ /* 0x002fe2000f8e0205 */
[----:B------:R-:W-:Y:S01]  /*00c0*/  MOV R0, 0xffff ;  /* 0x0000ffff00007802 */ /* 0x000fe20000000f00 */
[----:B------:R-:W1:Y:S03]  /*00d0*/  LDCU.64 UR4, c[0x0][0x358] ;  /* 0x00006b00ff0477ac */ /* 0x000e660008000a00 */
[C---:B------:R-:W-:Y:S01]  /*00e0*/  CREDUX.MAX.S32 UR6, R5.reuse ;  /* 0x00000000050672cc */ /* 0x040fe20000000200 */
[----:B0-----:R-:W-:-:S12]  /*00f0*/  IMAD.WIDE R2, R5, 0x4, R2 ;  /* 0x0000000405027825 */ /* 0x001fd800078e0202 */
[----:B------:R-:W-:-:S05]  /*0100*/  MOV R5, UR6 ;  /* 0x0000000600057c02 */ /* 0x000fca0008000f00 */
[----:B-1----:R-:W-:Y:S01]  /*0110*/  STG.E desc[UR4][R2.64], R5 ;  /* 0x0000000502007986 */ /* 0x002fe2000c101904 */
[----:B------:R-:W-:Y:S05]  /*0120*/  EXIT ;  /* 0x000000000000794d */ /* 0x000fea0003800000 */
.L_x_3:
        /* <DEDUP_REMOVED lines=13> */
.L_x_9:


//--------------------- .text._Z15reduce_min_syncPj --------------------------
	.section	.text._Z15reduce_min_syncPj,"ax",@progbits
	.align	128
        .global         _Z15reduce_min_syncPj
        .type           _Z15reduce_min_syncPj,@function
        .size           _Z15reduce_min_syncPj,(.L_x_10 - _Z15reduce_min_syncPj)
        .other          _Z15reduce_min_syncPj,@"STO_CUDA_ENTRY STV_DEFAULT"
_Z15reduce_min_syncPj:
.text._Z15reduce_min_syncPj:
        /* <DEDUP_REMOVED lines=14> */
[C---:B------:R-:W-:Y:S01]  /*00e0*/  CREDUX.MIN.S32 UR6, R5.reuse ;  /* 0x00000000050672cc */ /* 0x040fe20000008200 */
[----:B0-----:R-:W-:-:S12]  /*00f0*/  IMAD.WIDE R2, R5, 0x4, R2 ;  /* 0x0000000405027825 */ /* 0x001fd800078e0202 */
[----:B------:R-:W-:-:S05]  /*0100*/  MOV R5, UR6 ;  /* 0x0000000600057c02 */ /* 0x000fca0008000f00 */
[----:B-1----:R-:W-:Y:S01]  /*0110*/  STG.E desc[UR4][R2.64], R5 ;  /* 0x0000000502007986 */ /* 0x002fe2000c101904 */
[----:B------:R-:W-:Y:S05]  /*0120*/  EXIT ;  /* 0x000000000000794d */ /* 0x000fea0003800000 */
.L_x_4:
        /* <DEDUP_REMOVED lines=13> */
.L_x_10:


//--------------------- .text._Z15reduce_add_syncPj --------------------------
	.section	.text._Z15reduce_add_syncPj,"ax",@progbits
	.align	128
        .global         _Z15reduce_add_syncPj
        .type           _Z15reduce_add_syncPj,@function
        .size           _Z15reduce_add_syncPj,(.L_x_11 - _Z15reduce_add_syncPj)
        .other          _Z15reduce_add_syncPj,@"STO_CUDA_ENTRY STV_DEFAULT"
_Z15reduce_add_syncPj:
.text._Z15reduce_add_syncPj:
        /* <DEDUP_REMOVED lines=14> */
[----:B------:R-:W2:Y:S01]  /*00e0*/  REDUX.SUM.S32 UR6, R5 ;  /* 0x00000000050673c4 */ /* 0x000ea2000000c200 */
[----:B0-----:R-:W-:Y:S01]  /*00f0*/  IMAD.WIDE R2, R5, 0x4, R2 ;  /* 0x0000000405027825 */ /* 0x001fe200078e0202 */
[----:B--2---:R-:W-:-:S05]  /*0100*/  MOV R7, UR6 ;  /* 0x0000000600077c02 */ /* 0x004fca0008000f00 */
[----:B-1----:R-:W-:Y:S01]  /*0110*/  STG.E desc[UR4][R2.64], R7 ;  /* 0x0000000702007986 */ /* 0x002fe2000c101904 */
[----:B------:R-:W-:Y:S05]  /*0120*/  EXIT ;  /* 0x000000000000794d */ /* 0x000fea0003800000 */
.L_x_5:
        /* <DEDUP_REMOVED lines=13> */
.L_x_11:


//--------------------- .nv.shared.reserved.0     --------------------------
	.section	.nv.shared.reserved.0,"aw",@nobits
	.weak		__nv_reservedSMEM_offset_0_alias
	.size		__nv_reservedSMEM_offset_0_alias, 0, 64
	.other		__nv_reservedSMEM_offset_0_alias,@"STO_CUDA_RESERVED_SHARED STV_DEFAULT"
__nv_reservedSMEM_offset_0_alias:
	.zero		0
	.zero		64


//--------------------- .nv.constant0._Z15reduce_xor_syncPj --------------------------
	.section	.nv.constant0._Z15reduce_xor_syncPj,"a",@progbits
	.sectionflags	@""
	.align	4
.nv.constant0._Z15reduce_xor_syncPj:
	.zero		904


//--------------------- .nv.constant0._Z14reduce_or_syncPj --------------------------
	.section	.nv.constant0._Z14reduce_or_syncPj,"a",@progbits
	.sectionflags	@""
	.align	4
.nv.constant0._Z14reduce_or_syncPj:
	.zero		904


//--------------------- .nv.constant0._Z15reduce_and_syncPj --------------------------
	.section	.nv.constant0._Z15reduce_and_syncPj,"a",@progbits
	.sectionflags	@""
	.align	4
.nv.constant0._Z15reduce_and_syncPj:
	.zero		904


//--------------------- .nv.constant0._Z15reduce_max_syncPj --------------------------
	.section	.nv.constant0._Z15reduce_max_syncPj,"a",@progbits
	.sectionflags	@""
	.align	4
.nv.constant0._Z15reduce_max_syncPj:
	.zero		904


//--------------------- .nv.constant0._Z15reduce_min_syncPj --------------------------
	.section	.nv.constant0._Z15reduce_min_syncPj,"a",@progbits
	.sectionflags	@""
	.align	4
.nv.constant0._Z15reduce_min_syncPj:
	.zero		904


//--------------------- .nv.constant0._Z15reduce_add_syncPj --------------------------
	.section	.nv.constant0._Z15reduce_add_syncPj,"a",@progbits
	.sectionflags	@""
	.align	4
.nv.constant0._Z15reduce_add_syncPj:
	.zero		904


//--------------------- SYMBOLS --------------------------

	.type		.nv.reservedSmem.offset0,@object
	.size		.nv.reservedSmem.offset0,0x4
